//
// Generated by NVIDIA NVVM Compiler
//
// Compiler Build ID: CL-36424714
// Cuda compilation tools, release 13.0, V13.0.88
// Based on NVVM 20.0.0
//

.version 9.0
.target sm_100
.address_size 64

	// .globl	_Z20element_wise_productIfEvPT_S1_S1_i

.visible .entry _Z20element_wise_productIfEvPT_S1_S1_i(
	.param .u64 .ptr .align 1 _Z20element_wise_productIfEvPT_S1_S1_i_param_0,
	.param .u64 .ptr .align 1 _Z20element_wise_productIfEvPT_S1_S1_i_param_1,
	.param .u64 .ptr .align 1 _Z20element_wise_productIfEvPT_S1_S1_i_param_2,
	.param .u32 _Z20element_wise_productIfEvPT_S1_S1_i_param_3
)
{
	.reg .pred 	%p<2>;
	.reg .b32 	%r<6>;
	.reg .b32 	%f<4>;
	.reg .b64 	%rd<11>;

	ld.param.u64 	%rd1, [_Z20element_wise_productIfEvPT_S1_S1_i_param_0];
	ld.param.u64 	%rd2, [_Z20element_wise_productIfEvPT_S1_S1_i_param_1];
	ld.param.u64 	%rd3, [_Z20element_wise_productIfEvPT_S1_S1_i_param_2];
	ld.param.u32 	%r2, [_Z20element_wise_productIfEvPT_S1_S1_i_param_3];
	mov.u32 	%r3, %tid.x;
	mov.u32 	%r4, %ctaid.x;
	mov.u32 	%r5, %ntid.x;
	mad.lo.s32 	%r1, %r4, %r5, %r3;
	setp.ge.u32 	%p1, %r1, %r2;
	@%p1 bra 	$L__BB0_2;
	cvta.to.global.u64 	%rd4, %rd1;
	cvta.to.global.u64 	%rd5, %rd2;
	cvta.to.global.u64 	%rd6, %rd3;
	mul.wide.u32 	%rd7, %r1, 4;
	add.s64 	%rd8, %rd4, %rd7;
	ld.global.f32 	%f1, [%rd8];
	add.s64 	%rd9, %rd5, %rd7;
	ld.global.f32 	%f2, [%rd9];
	mul.f32 	%f3, %f1, %f2;
	add.s64 	%rd10, %rd6, %rd7;
	st.global.f32 	[%rd10], %f3;
$L__BB0_2:
	ret;

}
	// .globl	_Z19element_wise_devideIfEvPT_S1_S1_i
.visible .entry _Z19element_wise_devideIfEvPT_S1_S1_i(
	.param .u64 .ptr .align 1 _Z19element_wise_devideIfEvPT_S1_S1_i_param_0,
	.param .u64 .ptr .align 1 _Z19element_wise_devideIfEvPT_S1_S1_i_param_1,
	.param .u64 .ptr .align 1 _Z19element_wise_devideIfEvPT_S1_S1_i_param_2,
	.param .u32 _Z19element_wise_devideIfEvPT_S1_S1_i_param_3
)
{
	.reg .pred 	%p<2>;
	.reg .b32 	%r<6>;
	.reg .b32 	%f<4>;
	.reg .b64 	%rd<11>;

	ld.param.u64 	%rd1, [_Z19element_wise_devideIfEvPT_S1_S1_i_param_0];
	ld.param.u64 	%rd2, [_Z19element_wise_devideIfEvPT_S1_S1_i_param_1];
	ld.param.u64 	%rd3, [_Z19element_wise_devideIfEvPT_S1_S1_i_param_2];
	ld.param.u32 	%r2, [_Z19element_wise_devideIfEvPT_S1_S1_i_param_3];
	mov.u32 	%r3, %tid.x;
	mov.u32 	%r4, %ctaid.x;
	mov.u32 	%r5, %ntid.x;
	mad.lo.s32 	%r1, %r4, %r5, %r3;
	setp.ge.u32 	%p1, %r1, %r2;
	@%p1 bra 	$L__BB1_2;
	cvta.to.global.u64 	%rd4, %rd1;
	cvta.to.global.u64 	%rd5, %rd2;
	cvta.to.global.u64 	%rd6, %rd3;
	mul.wide.u32 	%rd7, %r1, 4;
	add.s64 	%rd8, %rd4, %rd7;
	ld.global.f32 	%f1, [%rd8];
	add.s64 	%rd9, %rd5, %rd7;
	ld.global.f32 	%f2, [%rd9];
	div.rn.f32 	%f3, %f1, %f2;
	add.s64 	%rd10, %rd6, %rd7;
	st.global.f32 	[%rd10], %f3;
$L__BB1_2:
	ret;

}


// ===== COMPILED SASS (sm_100) =====

	.target	sm_100

	.elftype	@"ET_EXEC"


//--------------------- .note.nv.tkinfo           --------------------------
	.section	.note.nv.tkinfo,"",@"SHT_NOTE"
	.sectionflags	@"SHF_NOTE_NV_TKINFO"
	.tkinfo
        /*0018*/ 	.word	0x00000002
        /*0030*/ 	.string	""
        /*0030*/ 	.string	"ptxas"
        /*0030*/ 	.string	"Cuda compilation tools, release 13.0, V13.0.88"
        /*0030*/ 	.string	"Build cuda_13.0.r13.0/compiler.36424714_0"
        /*0030*/ 	.string	"-arch sm_100 -m 64 "



//--------------------- .note.nv.cuinfo           --------------------------
	.section	.note.nv.cuinfo,"",@"SHT_NOTE"
	.sectionflags	@"SHF_NOTE_NV_CUINFO"
        /*0018*/ 	.short	0x0002
        /*001a*/ 	.short	0x0064
        /*001c*/ 	.short	0x0082
	.zero		2


//--------------------- .nv.info                  --------------------------
	.section	.nv.info,"",@"SHT_CUDA_INFO"
	.align	4


	//----- nvinfo : EIATTR_REGCOUNT
	.align		4
        /*0000*/ 	.byte	0x04, 0x2f
        /*0002*/ 	.short	(.L_1 - .L_0)
	.align		4
.L_0:
        /*0004*/ 	.word	index@(_Z20element_wise_productIfEvPT_S1_S1_i)
        /*0008*/ 	.word	0x0000000c


	//----- nvinfo : EIATTR_FRAME_SIZE
	.align		4
.L_1:
        /*000c*/ 	.byte	0x04, 0x11
        /*000e*/ 	.short	(.L_3 - .L_2)
	.align		4
.L_2:
        /*0010*/ 	.word	index@(_Z20element_wise_productIfEvPT_S1_S1_i)
        /*0014*/ 	.word	0x00000000


	//----- nvinfo : EIATTR_REGCOUNT
	.align		4
.L_3:
        /*0018*/ 	.byte	0x04, 0x2f
        /*001a*/ 	.short	(.L_5 - .L_4)
	.align		4
.L_4:
        /*001c*/ 	.word	index@(_Z19element_wise_devideIfEvPT_S1_S1_i)
        /*0020*/ 	.word	0x00000010


	//----- nvinfo : EIATTR_FRAME_SIZE
	.align		4
.L_5:
        /*0024*/ 	.byte	0x04, 0x11
        /*0026*/ 	.short	(.L_7 - .L_6)
	.align		4
.L_6:
        /*0028*/ 	.word	index@($__internal_0_$__cuda_sm3x_div_rn_noftz_f32_slowpath)
        /*002c*/ 	.word	0x00000000


	//----- nvinfo : EIATTR_FRAME_SIZE
	.align		4
.L_7:
        /*0030*/ 	.byte	0x04, 0x11
        /*0032*/ 	.short	(.L_9 - .L_8)
	.align		4
.L_8:
        /*0034*/ 	.word	index@(_Z19element_wise_devideIfEvPT_S1_S1_i)
        /*0038*/ 	.word	0x00000000


	//----- nvinfo : EIATTR_MIN_STACK_SIZE
	.align		4
.L_9:
        /*003c*/ 	.byte	0x04, 0x12
        /*003e*/ 	.short	(.L_11 - .L_10)
	.align		4
.L_10:
        /*0040*/ 	.word	index@(_Z19element_wise_devideIfEvPT_S1_S1_i)
        /*0044*/ 	.word	0x00000000


	//----- nvinfo : EIATTR_MIN_STACK_SIZE
	.align		4
.L_11:
        /*0048*/ 	.byte	0x04, 0x12
        /*004a*/ 	.short	(.L_13 - .L_12)
	.align		4
.L_12:
        /*004c*/ 	.word	index@(_Z20element_wise_productIfEvPT_S1_S1_i)
        /*0050*/ 	.word	0x00000000
.L_13:


//--------------------- .nv.compat                --------------------------
	.section	.nv.compat,"",@"SHT_CUDA_COMPAT_INFO"
	.align	4
        /*0000*/ 	.byte	0x02, 0x09, 0x00, 0x00, 0x02, 0x02, 0x01, 0x00, 0x02, 0x05, 0x05, 0x00, 0x03, 0x07, 0x01, 0x01
        /*0010*/ 	.byte	0x02, 0x03, 0x00, 0x00, 0x02, 0x06, 0x01, 0x00, 0x04, 0x0b, 0x08, 0x00, 0x01, 0x00, 0x00, 0x00
        /*0020*/ 	.byte	0x00, 0x00, 0x00, 0x00


//--------------------- .nv.info._Z19element_wise_devideIfEvPT_S1_S1_i --------------------------
	.section	.nv.info._Z19element_wise_devideIfEvPT_S1_S1_i,"",@"SHT_CUDA_INFO"
	.sectionflags	@""
	.align	4


	//----- nvinfo : EIATTR_CUDA_API_VERSION
	.align		4
        /*0000*/ 	.byte	0x04, 0x37
        /*0002*/ 	.short	(.L_15 - .L_14)
.L_14:
        /*0004*/ 	.word	0x00000082


	//----- nvinfo : EIATTR_KPARAM_INFO
	.align		4
.L_15:
        /*0008*/ 	.byte	0x04, 0x17
        /*000a*/ 	.short	(.L_17 - .L_16)
.L_16:
        /*000c*/ 	.word	0x00000000
        /*0010*/ 	.short	0x0003
        /*0012*/ 	.short	0x0018
        /*0014*/ 	.byte	0x00, 0xf0, 0x11, 0x00


	//----- nvinfo : EIATTR_KPARAM_INFO
	.align		4
.L_17:
        /*0018*/ 	.byte	0x04, 0x17
        /*001a*/ 	.short	(.L_19 - .L_18)
.L_18:
        /*001c*/ 	.word	0x00000000
        /*0020*/ 	.short	0x0002
        /*0022*/ 	.short	0x0010
        /*0024*/ 	.byte	0x00, 0xf5, 0x21, 0x00


	//----- nvinfo : EIATTR_KPARAM_INFO
	.align		4
.L_19:
        /*0028*/ 	.byte	0x04, 0x17
        /*002a*/ 	.short	(.L_21 - .L_20)
.L_20:
        /*002c*/ 	.word	0x00000000
        /*0030*/ 	.short	0x0001
        /*0032*/ 	.short	0x0008
        /*0034*/ 	.byte	0x00, 0xf5, 0x21, 0x00


	//----- nvinfo : EIATTR_KPARAM_INFO
	.align		4
.L_21:
        /*0038*/ 	.byte	0x04, 0x17
        /*003a*/ 	.short	(.L_23 - .L_22)
.L_22:
        /*003c*/ 	.word	0x00000000
        /*0040*/ 	.short	0x0000
        /*0042*/ 	.short	0x0000
        /*0044*/ 	.byte	0x00, 0xf5, 0x21, 0x00


	//----- nvinfo : EIATTR_SPARSE_MMA_MASK
	.align		4
.L_23:
        /*0048*/ 	.byte	0x03, 0x50
        /*004a*/ 	.short	0x0000


	//----- nvinfo : EIATTR_MAXREG_COUNT
	.align		4
        /*004c*/ 	.byte	0x03, 0x1b
        /*004e*/ 	.short	0x00ff


	//----- nvinfo : EIATTR_MERCURY_ISA_VERSION
	.align		4
        /*0050*/ 	.byte	0x03, 0x5f
        /*0052*/ 	.short	0x0101


	//----- nvinfo : EIATTR_VRC_CTA_INIT_COUNT
	.align		4
        /*0054*/ 	.byte	0x02, 0x4a
	.zero		1
	.zero		1


	//----- nvinfo : EIATTR_EXIT_INSTR_OFFSETS
	.align		4
        /*0058*/ 	.byte	0x04, 0x1c
        /*005a*/ 	.short	(.L_25 - .L_24)


	//   ....[0]....
.L_24:
        /*005c*/ 	.word	0x00000070


	//   ....[1]....
        /*0060*/ 	.word	0x000001f0


	//----- nvinfo : EIATTR_CRS_STACK_SIZE
	.align		4
.L_25:
        /*0064*/ 	.byte	0x04, 0x1e
        /*0066*/ 	.short	(.L_27 - .L_26)
.L_26:
        /*0068*/ 	.word	0x00000000


	//----- nvinfo : EIATTR_CBANK_PARAM_SIZE
	.align		4
.L_27:
        /*006c*/ 	.byte	0x03, 0x19
        /*006e*/ 	.short	0x001c


	//----- nvinfo : EIATTR_PARAM_CBANK
	.align		4
        /*0070*/ 	.byte	0x04, 0x0a
        /*0072*/ 	.short	(.L_29 - .L_28)
	.align		4
.L_28:
        /*0074*/ 	.word	index@(.nv.constant0._Z19element_wise_devideIfEvPT_S1_S1_i)
        /*0078*/ 	.short	0x0380
        /*007a*/ 	.short	0x001c


	//----- nvinfo : EIATTR_SW_WAR
	.align		4
.L_29:
        /*007c*/ 	.byte	0x04, 0x36
        /*007e*/ 	.short	(.L_31 - .L_30)
.L_30:
        /*0080*/ 	.word	0x00000008
.L_31:


//--------------------- .nv.info._Z20element_wise_productIfEvPT_S1_S1_i --------------------------
	.section	.nv.info._Z20element_wise_productIfEvPT_S1_S1_i,"",@"SHT_CUDA_INFO"
	.sectionflags	@""
	.align	4


	//----- nvinfo : EIATTR_CUDA_API_VERSION
	.align		4
        /*0000*/ 	.byte	0x04, 0x37
        /*0002*/ 	.short	(.L_33 - .L_32)
.L_32:
        /*0004*/ 	.word	0x00000082


	//----- nvinfo : EIATTR_KPARAM_INFO
	.align		4
.L_33:
        /*0008*/ 	.byte	0x04, 0x17
        /*000a*/ 	.short	(.L_35 - .L_34)
.L_34:
        /*000c*/ 	.word	0x00000000
        /*0010*/ 	.short	0x0003
        /*0012*/ 	.short	0x0018
        /*0014*/ 	.byte	0x00, 0xf0, 0x11, 0x00


	//----- nvinfo : EIATTR_KPARAM_INFO
	.align		4
.L_35:
        /*0018*/ 	.byte	0x04, 0x17
        /*001a*/ 	.short	(.L_37 - .L_36)
.L_36:
        /*001c*/ 	.word	0x00000000
        /*0020*/ 	.short	0x0002
        /*0022*/ 	.short	0x0010
        /*0024*/ 	.byte	0x00, 0xf5, 0x21, 0x00


	//----- nvinfo : EIATTR_KPARAM_INFO
	.align		4
.L_37:
        /*0028*/ 	.byte	0x04, 0x17
        /*002a*/ 	.short	(.L_39 - .L_38)
.L_38:
        /*002c*/ 	.word	0x00000000
        /*0030*/ 	.short	0x0001
        /*0032*/ 	.short	0x0008
        /*0034*/ 	.byte	0x00, 0xf5, 0x21, 0x00


	//----- nvinfo : EIATTR_KPARAM_INFO
	.align		4
.L_39:
        /*0038*/ 	.byte	0x04, 0x17
        /*003a*/ 	.short	(.L_41 - .L_40)
.L_40:
        /*003c*/ 	.word	0x00000000
        /*0040*/ 	.short	0x0000
        /*0042*/ 	.short	0x0000
        /*0044*/ 	.byte	0x00, 0xf5, 0x21, 0x00


	//----- nvinfo : EIATTR_SPARSE_MMA_MASK
	.align		4
.L_41:
        /*0048*/ 	.byte	0x03, 0x50
        /*004a*/ 	.short	0x0000


	//----- nvinfo : EIATTR_MAXREG_COUNT
	.align		4
        /*004c*/ 	.byte	0x03, 0x1b
        /*004e*/ 	.short	0x00ff


	//----- nvinfo : EIATTR_MERCURY_ISA_VERSION
	.align		4
        /*0050*/ 	.byte	0x03, 0x5f
        /*0052*/ 	.short	0x0101


	//----- nvinfo : EIATTR_VRC_CTA_INIT_COUNT
	.align		4
        /*0054*/ 	.byte	0x02, 0x4a
	.zero		1
	.zero		1


	//----- nvinfo : EIATTR_EXIT_INSTR_OFFSETS
	.align		4
        /*0058*/ 	.byte	0x04, 0x1c
        /*005a*/ 	.short	(.L_43 - .L_42)


	//   ....[0]....
.L_42:
        /*005c*/ 	.word	0x00000070


	//   ....[1]....
        /*0060*/ 	.word	0x00000130


	//----- nvinfo : EIATTR_CBANK_PARAM_SIZE
	.align		4
.L_43:
        /*0064*/ 	.byte	0x03, 0x19
        /*0066*/ 	.short	0x001c


	//----- nvinfo : EIATTR_PARAM_CBANK
	.align		4
        /*0068*/ 	.byte	0x04, 0x0a
        /*006a*/ 	.short	(.L_45 - .L_44)
	.align		4
.L_44:
        /*006c*/ 	.word	index@(.nv.constant0._Z20element_wise_productIfEvPT_S1_S1_i)
        /*0070*/ 	.short	0x0380
        /*0072*/ 	.short	0x001c


	//----- nvinfo : EIATTR_SW_WAR
	.align		4
.L_45:
        /*0074*/ 	.byte	0x04, 0x36
        /*0076*/ 	.short	(.L_47 - .L_46)
.L_46:
        /*0078*/ 	.word	0x00000008
.L_47:


//--------------------- .nv.callgraph             --------------------------
	.section	.nv.callgraph,"",@"SHT_CUDA_CALLGRAPH"
	.align	4
	.sectionentsize	8
	.align		4
        /*0000*/ 	.word	0x00000000
	.align		4
        /*0004*/ 	.word	0xffffffff
	.align		4
        /*0008*/ 	.word	0x00000000
	.align		4
        /*000c*/ 	.word	0xfffffffe
	.align		4
        /*0010*/ 	.word	0x00000000
	.align		4
        /*0014*/ 	.word	0xfffffffd
	.align		4
        /*0018*/ 	.word	0x00000000
	.align		4
        /*001c*/ 	.word	0xfffffffc


//--------------------- .text._Z19element_wise_devideIfEvPT_S1_S1_i --------------------------
	.section	.text._Z19element_wise_devideIfEvPT_S1_S1_i,"ax",@progbits
	.align	128
        .global         _Z19element_wise_devideIfEvPT_S1_S1_i
        .type           _Z19element_wise_devideIfEvPT_S1_S1_i,@function
        .size           _Z19element_wise_devideIfEvPT_S1_S1_i,(.L_x_15 - _Z19element_wise_devideIfEvPT_S1_S1_i)
        .other          _Z19element_wise_devideIfEvPT_S1_S1_i,@"STO_CUDA_ENTRY STV_DEFAULT"
_Z19element_wise_devideIfEvPT_S1_S1_i:
.text._Z19element_wise_devideIfEvPT_S1_S1_i:
[----:B------:R-:W-:Y:S01]  /*0000*/  LDC R1, c[0x0][0x37c] ;  /* 0x0000df00ff017b82 */ /* 0x000fe20000000800 */
[----:B------:R-:W0:Y:S07]  /*0010*/  S2R R2, SR_TID.X ;  /* 0x0000000000027919 */ /* 0x000e2e0000002100 */
[----:B------:R-:W0:Y:S01]  /*0020*/  S2UR UR4, SR_CTAID.X ;  /* 0x00000000000479c3 */ /* 0x000e220000002500 */
[----:B------:R-:W1:Y:S07]  /*0030*/  LDCU UR5, c[0x0][0x398] ;  /* 0x00007300ff0577ac */ /* 0x000e6e0008000800 */
[----:B------:R-:W0:Y:S02]  /*0040*/  LDC R3, c[0x0][0x360] ;  /* 0x0000d800ff037b82 */ /* 0x000e240000000800 */
[----:B0-----:R-:W-:-:S05]  /*0050*/  IMAD R2, R3, UR4, R2 ;  /* 0x0000000403027c24 */ /* 0x001fca000f8e0202 */
[----:B-1----:R-:W-:-:S13]  /*0060*/  ISETP.GE.U32.AND P0, PT, R2, UR5, PT ;  /* 0x0000000502007c0c */ /* 0x002fda000bf06070 */
[----:B------:R-:W-:Y:S05]  /*0070*/  @P0 EXIT ;  /* 0x000000000000094d */ /* 0x000fea0003800000 */
[----:B------:R-:W0:Y:S01]  /*0080*/  LDC.64 R6, c[0x0][0x388] ;  /* 0x0000e200ff067b82 */ /* 0x000e220000000a00 */
[----:B------:R-:W1:Y:S07]  /*0090*/  LDCU.64 UR4, c[0x0][0x358] ;  /* 0x00006b00ff0477ac */ /* 0x000e6e0008000a00 */
[----:B------:R-:W2:Y:S01]  /*00a0*/  LDC.64 R4, c[0x0][0x380] ;  /* 0x0000e000ff047b82 */ /* 0x000ea20000000a00 */
[----:B0-----:R-:W-:-:S05]  /*00b0*/  IMAD.WIDE.U32 R6, R2, 0x4, R6 ;  /* 0x0000000402067825 */ /* 0x001fca00078e0006 */
[----:B-1----:R-:W3:Y:S01]  /*00c0*/  LDG.E R3, desc[UR4][R6.64] ;  /* 0x0000000406037981 */ /* 0x002ee2000c1e1900 */
[----:B--2---:R-:W-:-:S05]  /*00d0*/  IMAD.WIDE.U32 R4, R2, 0x4, R4 ;  /* 0x0000000402047825 */ /* 0x004fca00078e0004 */
[----:B------:R-:W2:Y:S01]  /*00e0*/  LDG.E R0, desc[UR4][R4.64] ;  /* 0x0000000404007981 */ /* 0x000ea2000c1e1900 */
[----:B------:R-:W-:Y:S01]  /*00f0*/  BSSY.RECONVERGENT B0, `(.L_x_0) ;  /* 0x000000c000007945 */ /* 0x000fe20003800200 */
[----:B---3--:R-:W0:Y:S08]  /*0100*/  MUFU.RCP R8, R3 ;  /* 0x0000000300087308 */ /* 0x008e300000001000 */
[----:B--2---:R-:W1:Y:S01]  /*0110*/  FCHK P0, R0, R3 ;  /* 0x0000000300007302 */ /* 0x004e620000000000 */
[----:B0-----:R-:W-:-:S04]  /*0120*/  FFMA R9, -R3, R8, 1 ;  /* 0x3f80000003097423 */ /* 0x001fc80000000108 */
[----:B------:R-:W-:-:S04]  /*0130*/  FFMA R9, R8, R9, R8 ;  /* 0x0000000908097223 */ /* 0x000fc80000000008 */
[----:B------:R-:W-:-:S04]  /*0140*/  FFMA R8, R0, R9, RZ ;  /* 0x0000000900087223 */ /* 0x000fc800000000ff */
[----:B------:R-:W-:-:S04]  /*0150*/  FFMA R10, -R3, R8, R0 ;  /* 0x00000008030a7223 */ /* 0x000fc80000000100 */
[----:B------:R-:W-:Y:S01]  /*0160*/  FFMA R9, R9, R10, R8 ;  /* 0x0000000a09097223 */ /* 0x000fe20000000008 */
[----:B-1----:R-:W-:Y:S06]  /*0170*/  @!P0 BRA `(.L_x_1) ;  /* 0x00000000000c8947 */ /* 0x002fec0003800000 */
[----:B------:R-:W-:-:S07]  /*0180*/  MOV R4, 0x1a0 ;  /* 0x000001a000047802 */ /* 0x000fce0000000f00 */
[----:B------:R-:W-:Y:S05]  /*0190*/  CALL.REL.NOINC `($__internal_0_$__cuda_sm3x_div_rn_noftz_f32_slowpath) ;  /* 0x0000000000187944 */ /* 0x000fea0003c00000 */
[----:B------:R-:W-:-:S07]  /*01a0*/  IMAD.MOV.U32 R9, RZ, RZ, R0 ;  /* 0x000000ffff097224 */ /* 0x000fce00078e0000 */
.L_x_1:
[----:B------:R-:W-:Y:S05]  /*01b0*/  BSYNC.RECONVERGENT B0 ;  /* 0x0000000000007941 */ /* 0x000fea0003800200 */
.L_x_0:
[----:B------:R-:W0:Y:S02]  /*01c0*/  LDC.64 R4, c[0x0][0x390] ;  /* 0x0000e400ff047b82 */ /* 0x000e240000000a00 */
[----:B0-----:R-:W-:-:S05]  /*01d0*/  IMAD.WIDE.U32 R2, R2, 0x4, R4 ;  /* 0x0000000402027825 */ /* 0x001fca00078e0004 */
[----:B------:R-:W-:Y:S01]  /*01e0*/  STG.E desc[UR4][R2.64], R9 ;  /* 0x0000000902007986 */ /* 0x000fe2000c101904 */
[----:B------:R-:W-:Y:S05]  /*01f0*/  EXIT ;  /* 0x000000000000794d */ /* 0x000fea0003800000 */
        .weak           $__internal_0_$__cuda_sm3x_div_rn_noftz_f32_slowpath
        .type           $__internal_0_$__cuda_sm3x_div_rn_noftz_f32_slowpath,@function
        .size           $__internal_0_$__cuda_sm3x_div_rn_noftz_f32_slowpath,(.L_x_15 - $__internal_0_$__cuda_sm3x_div_rn_noftz_f32_slowpath)
$__internal_0_$__cuda_sm3x_div_rn_noftz_f32_slowpath:
[--C-:B------:R-:W-:Y:S01]  /*0200*/  SHF.R.U32.HI R6, RZ, 0x17, R3.reuse ;  /* 0x00000017ff067819 */ /* 0x100fe20000011603 */
[----:B------:R-:W-:Y:S01]  /*0210*/  BSSY.RECONVERGENT B1, `(.L_x_2) ;  /* 0x0000064000017945 */ /* 0x000fe20003800200 */
[--C-:B------:R-:W-:Y:S01]  /*0220*/  SHF.R.U32.HI R5, RZ, 0x17, R0.reuse ;  /* 0x00000017ff057819 */ /* 0x100fe20000011600 */
[----:B------:R-:W-:Y:S01]  /*0230*/  IMAD.MOV.U32 R7, RZ, RZ, R0 ;  /* 0x000000ffff077224 */ /* 0x000fe200078e0000 */
[----:B------:R-:W-:Y:S01]  /*0240*/  LOP3.LUT R6, R6, 0xff, RZ, 0xc0, !PT ;  /* 0x000000ff06067812 */ /* 0x000fe200078ec0ff */
[----:B------:R-:W-:Y:S01]  /*0250*/  IMAD.MOV.U32 R8, RZ, RZ, R3 ;  /* 0x000000ffff087224 */ /* 0x000fe200078e0003 */
[----:B------:R-:W-:-:S03]  /*0260*/  LOP3.LUT R5, R5, 0xff, RZ, 0xc0, !PT ;  /* 0x000000ff05057812 */ /* 0x000fc600078ec0ff */
[----:B------:R-:W-:Y:S02]  /*0270*/  VIADD R11, R6, 0xffffffff ;  /* 0xffffffff060b7836 */ /* 0x000fe40000000000 */
[----:B------:R-:W-:-:S03]  /*0280*/  VIADD R10, R5, 0xffffffff ;  /* 0xffffffff050a7836 */ /* 0x000fc60000000000 */
[----:B------:R-:W-:-:S04]  /*0290*/  ISETP.GT.U32.AND P0, PT, R11, 0xfd, PT ;  /* 0x000000fd0b00780c */ /* 0x000fc80003f04070 */
[----:B------:R-:W-:-:S13]  /*02a0*/  ISETP.GT.U32.OR P0, PT, R10, 0xfd, P0 ;  /* 0x000000fd0a00780c */ /* 0x000fda0000704470 */
[----:B------:R-:W-:Y:S01]  /*02b0*/  @!P0 IMAD.MOV.U32 R9, RZ, RZ, RZ ;  /* 0x000000ffff098224 */ /* 0x000fe200078e00ff */
[----:B------:R-:W-:Y:S06]  /*02c0*/  @!P0 BRA `(.L_x_3) ;  /* 0x00000000005c8947 */ /* 0x000fec0003800000 */
[----:B------:R-:W-:Y:S02]  /*02d0*/  FSETP.GTU.FTZ.AND P0, PT, |R0|, +INF , PT ;  /* 0x7f8000000000780b */ /* 0x000fe40003f1c200 */
[----:B------:R-:W-:-:S04]  /*02e0*/  FSETP.GTU.FTZ.AND P1, PT, |R3|, +INF , PT ;  /* 0x7f8000000300780b */ /* 0x000fc80003f3c200 */
[----:B------:R-:W-:-:S13]  /*02f0*/  PLOP3.LUT P0, PT, P0, P1, PT, 0xf8, 0x8f ;  /* 0x00000000008f781c */ /* 0x000fda0000703f70 */
[----:B------:R-:W-:Y:S05]  /*0300*/  @P0 BRA `(.L_x_4) ;  /* 0x00000004004c0947 */ /* 0x000fea0003800000 */
[----:B------:R-:W-:-:S13]  /*0310*/  LOP3.LUT P0, RZ, R8, 0x7fffffff, R7, 0xc8, !PT ;  /* 0x7fffffff08ff7812 */ /* 0x000fda000780c807 */
[----:B------:R-:W-:Y:S05]  /*0320*/  @!P0 BRA `(.L_x_5) ;  /* 0x00000004003c8947 */ /* 0x000fea0003800000 */
[C---:B------:R-:W-:Y:S02]  /*0330*/  FSETP.NEU.FTZ.AND P2, PT, |R0|.reuse, +INF , PT ;  /* 0x7f8000000000780b */ /* 0x040fe40003f5d200 */
[----:B------:R-:W-:Y:S02]  /*0340*/  FSETP.NEU.FTZ.AND P1, PT, |R3|, +INF , PT ;  /* 0x7f8000000300780b */ /* 0x000fe40003f3d200 */
[----:B------:R-:W-:-:S11]  /*0350*/  FSETP.NEU.FTZ.AND P0, PT, |R0|, +INF , PT ;  /* 0x7f8000000000780b */ /* 0x000fd60003f1d200 */
[----:B------:R-:W-:Y:S05]  /*0360*/  @!P1 BRA !P2, `(.L_x_5) ;  /* 0x00000004002c9947 */ /* 0x000fea0005000000 */
[----:B------:R-:W-:-:S04]  /*0370*/  LOP3.LUT P2, RZ, R7, 0x7fffffff, RZ, 0xc0, !PT ;  /* 0x7fffffff07ff7812 */ /* 0x000fc8000784c0ff */
[----:B------:R-:W-:-:S13]  /*0380*/  PLOP3.LUT P1, PT, P1, P2, PT, 0x2f, 0xf2 ;  /* 0x0000000000f2781c */ /* 0x000fda0000f24577 */
[----:B------:R-:W-:Y:S05]  /*0390*/  @P1 BRA `(.L_x_6) ;  /* 0x0000000400181947 */ /* 0x000fea0003800000 */
[----:B------:R-:W-:-:S04]  /*03a0*/  LOP3.LUT P1, RZ, R8, 0x7fffffff, RZ, 0xc0, !PT ;  /* 0x7fffffff08ff7812 */ /* 0x000fc8000782c0ff */
[----:B------:R-:W-:-:S13]  /*03b0*/  PLOP3.LUT P0, PT, P0, P1, PT, 0x2f, 0xf2 ;  /* 0x0000000000f2781c */ /* 0x000fda0000702577 */
[----:B------:R-:W-:Y:S05]  /*03c0*/  @P0 BRA `(.L_x_7) ;  /* 0x0000000400000947 */ /* 0x000fea0003800000 */
[----:B------:R-:W-:Y:S02]  /*03d0*/  ISETP.GE.AND P0, PT, R10, RZ, PT ;  /* 0x000000ff0a00720c */ /* 0x000fe40003f06270 */
[----:B------:R-:W-:-:S11]  /*03e0*/  ISETP.GE.AND P1, PT, R11, RZ, PT ;  /* 0x000000ff0b00720c */ /* 0x000fd60003f26270 */
[----:B------:R-:W-:Y:S02]  /*03f0*/  @P0 IMAD.MOV.U32 R9, RZ, RZ, RZ ;  /* 0x000000ffff090224 */ /* 0x000fe400078e00ff */
[----:B------:R-:W-:Y:S01]  /*0400*/  @!P0 FFMA R7, R0, 1.84467440737095516160e+19, RZ ;  /* 0x5f80000000078823 */ /* 0x000fe200000000ff */
[----:B------:R-:W-:Y:S02]  /*0410*/  @!P0 IMAD.MOV.U32 R9, RZ, RZ, -0x40 ;  /* 0xffffffc0ff098424 */ /* 0x000fe400078e00ff */
[----:B------:R-:W-:Y:S02]  /*0420*/  @!P1 FFMA R8, R3, 1.84467440737095516160e+19, RZ ;  /* 0x5f80000003089823 */ /* 0x000fe400000000ff */
[----:B------:R-:W-:-:S07]  /*0430*/  @!P1 VIADD R9, R9, 0x40 ;  /* 0x0000004009099836 */ /* 0x000fce0000000000 */
.L_x_3:
[----:B------:R-:W-:Y:S01]  /*0440*/  LEA R3, R6, 0xc0800000, 0x17 ;  /* 0xc080000006037811 */ /* 0x000fe200078eb8ff */
[----:B------:R-:W-:Y:S01]  /*0450*/  VIADD R5, R5, 0xffffff81 ;  /* 0xffffff8105057836 */ /* 0x000fe20000000000 */
[----:B------:R-:W-:Y:S03]  /*0460*/  BSSY.RECONVERGENT B2, `(.L_x_8) ;  /* 0x0000035000027945 */ /* 0x000fe60003800200 */
[----:B------:R-:W-:Y:S01]  /*0470*/  IMAD.IADD R3, R8, 0x1, -R3 ;  /* 0x0000000108037824 */ /* 0x000fe200078e0a03 */
[C---:B------:R-:W-:Y:S01]  /*0480*/  IADD3 R6, PT, PT, R5.reuse, 0x7f, -R6 ;  /* 0x0000007f05067810 */ /* 0x040fe20007ffe806 */
[----:B------:R-:W-:Y:S02]  /*0490*/  IMAD R0, R5, -0x800000, R7 ;  /* 0xff80000005007824 */ /* 0x000fe400078e0207 */
[----:B------:R-:W0:Y:S01]  /*04a0*/  MUFU.RCP R8, R3 ;  /* 0x0000000300087308 */ /* 0x000e220000001000 */
[----:B------:R-:W-:Y:S01]  /*04b0*/  FADD.FTZ R11, -R3, -RZ ;  /* 0x800000ff030b7221 */ /* 0x000fe20000010100 */
[----:B------:R-:W-:-:S03]  /*04c0*/  IMAD.IADD R6, R6, 0x1, R9 ;  /* 0x0000000106067824 */ /* 0x000fc600078e0209 */
[----:B0-----:R-:W-:-:S04]  /*04d0*/  FFMA R13, R8, R11, 1 ;  /* 0x3f800000080d7423 */ /* 0x001fc8000000000b */
[----:B------:R-:W-:-:S04]  /*04e0*/  FFMA R10, R8, R13, R8 ;  /* 0x0000000d080a7223 */ /* 0x000fc80000000008 */
[----:B------:R-:W-:-:S04]  /*04f0*/  FFMA R7, R0, R10, RZ ;  /* 0x0000000a00077223 */ /* 0x000fc800000000ff */
[----:B------:R-:W-:-:S04]  /*0500*/  FFMA R8, R11, R7, R0 ;  /* 0x000000070b087223 */ /* 0x000fc80000000000 */
[----:B------:R-:W-:-:S04]  /*0510*/  FFMA R7, R10, R8, R7 ;  /* 0x000000080a077223 */ /* 0x000fc80000000007 */
[----:B------:R-:W-:-:S04]  /*0520*/  FFMA R8, R11, R7, R0 ;  /* 0x000000070b087223 */ /* 0x000fc80000000000 */
[----:B------:R-:W-:-:S05]  /*0530*/  FFMA R0, R10, R8, R7 ;  /* 0x000000080a007223 */ /* 0x000fca0000000007 */
[----:B------:R-:W-:-:S04]  /*0540*/  SHF.R.U32.HI R3, RZ, 0x17, R0 ;  /* 0x00000017ff037819 */ /* 0x000fc80000011600 */
[----:B------:R-:W-:-:S05]  /*0550*/  LOP3.LUT R3, R3, 0xff, RZ, 0xc0, !PT ;  /* 0x000000ff03037812 */ /* 0x000fca00078ec0ff */
[----:B------:R-:W-:-:S04]  /*0560*/  IMAD.IADD R9, R3, 0x1, R6 ;  /* 0x0000000103097824 */ /* 0x000fc800078e0206 */
[----:B------:R-:W-:-:S05]  /*0570*/  VIADD R3, R9, 0xffffffff ;  /* 0xffffffff09037836 */ /* 0x000fca0000000000 */
[----:B------:R-:W-:-:S13]  /*0580*/  ISETP.GE.U32.AND P0, PT, R3, 0xfe, PT ;  /* 0x000000fe0300780c */ /* 0x000fda0003f06070 */
[----:B------:R-:W-:Y:S05]  /*0590*/  @!P0 BRA `(.L_x_9) ;  /* 0x0000000000808947 */ /* 0x000fea0003800000 */
[----:B------:R-:W-:-:S13]  /*05a0*/  ISETP.GT.AND P0, PT, R9, 0xfe, PT ;  /* 0x000000fe0900780c */ /* 0x000fda0003f04270 */
[----:B------:R-:W-:Y:S05]  /*05b0*/  @P0 BRA `(.L_x_10) ;  /* 0x00000000006c0947 */ /* 0x000fea0003800000 */
[----:B------:R-:W-:-:S13]  /*05c0*/  ISETP.GE.AND P0, PT, R9, 0x1, PT ;  /* 0x000000010900780c */ /* 0x000fda0003f06270 */
[----:B------:R-:W-:Y:S05]  /*05d0*/  @P0 BRA `(.L_x_11) ;  /* 0x0000000000740947 */ /* 0x000fea0003800000 */
[----:B------:R-:W-:Y:S02]  /*05e0*/  ISETP.GE.AND P0, PT, R9, -0x18, PT ;  /* 0xffffffe80900780c */ /* 0x000fe40003f06270 */
[----:B------:R-:W-:-:S11]  /*05f0*/  LOP3.LUT R0, R0, 0x80000000, RZ, 0xc0, !PT ;  /* 0x8000000000007812 */ /* 0x000fd600078ec0ff */
[----:B------:R-:W-:Y:S05]  /*0600*/  @!P0 BRA `(.L_x_11) ;  /* 0x0000000000688947 */ /* 0x000fea0003800000 */
[CCC-:B------:R-:W-:Y:S01]  /*0610*/  FFMA.RZ R3, R10.reuse, R8.reuse, R7.reuse ;  /* 0x000000080a037223 */ /* 0x1c0fe2000000c007 */
[CCC-:B------:R-:W-:Y:S01]  /*0620*/  FFMA.RM R6, R10.reuse, R8.reuse, R7.reuse ;  /* 0x000000080a067223 */ /* 0x1c0fe20000004007 */
[C---:B------:R-:W-:Y:S02]  /*0630*/  ISETP.NE.AND P2, PT, R9.reuse, RZ, PT ;  /* 0x000000ff0900720c */ /* 0x040fe40003f45270 */
[----:B------:R-:W-:Y:S02]  /*0640*/  ISETP.NE.AND P1, PT, R9, RZ, PT ;  /* 0x000000ff0900720c */ /* 0x000fe40003f25270 */
[----:B------:R-:W-:Y:S01]  /*0650*/  LOP3.LUT R5, R3, 0x7fffff, RZ, 0xc0, !PT ;  /* 0x007fffff03057812 */ /* 0x000fe200078ec0ff */
[----:B------:R-:W-:Y:S01]  /*0660*/  FFMA.RP R3, R10, R8, R7 ;  /* 0x000000080a037223 */ /* 0x000fe20000008007 */
[----:B------:R-:W-:Y:S02]  /*0670*/  VIADD R8, R9, 0x20 ;  /* 0x0000002009087836 */ /* 0x000fe40000000000 */
[----:B------:R-:W-:Y:S01]  /*0680*/  LOP3.LUT R5, R5, 0x800000, RZ, 0xfc, !PT ;  /* 0x0080000005057812 */ /* 0x000fe200078efcff */
[----:B------:R-:W-:Y:S01]  /*0690*/  IMAD.MOV R7, RZ, RZ, -R9 ;  /* 0x000000ffff077224 */ /* 0x000fe200078e0a09 */
[----:B------:R-:W-:-:S02]  /*06a0*/  FSETP.NEU.FTZ.AND P0, PT, R3, R6, PT ;  /* 0x000000060300720b */ /* 0x000fc40003f1d000 */
[----:B------:R-:W-:Y:S02]  /*06b0*/  SHF.L.U32 R8, R5, R8, RZ ;  /* 0x0000000805087219 */ /* 0x000fe400000006ff */
[----:B------:R-:W-:Y:S02]  /*06c0*/  SEL R6, R7, RZ, P2 ;  /* 0x000000ff07067207 */ /* 0x000fe40001000000 */
[----:B------:R-:W-:Y:S02]  /*06d0*/  ISETP.NE.AND P1, PT, R8, RZ, P1 ;  /* 0x000000ff0800720c */ /* 0x000fe40000f25270 */
[----:B------:R-:W-:Y:S02]  /*06e0*/  SHF.R.U32.HI R6, RZ, R6, R5 ;  /* 0x00000006ff067219 */ /* 0x000fe40000011605 */
[----:B------:R-:W-:Y:S02]  /*06f0*/  PLOP3.LUT P0, PT, P0, P1, PT, 0xf8, 0x8f ;  /* 0x00000000008f781c */ /* 0x000fe40000703f70 */
[----:B------:R-:W-:-:S02]  /*0700*/  SHF.R.U32.HI R8, RZ, 0x1, R6 ;  /* 0x00000001ff087819 */ /* 0x000fc40000011606 */
[----:B------:R-:W-:-:S04]  /*0710*/  SEL R3, RZ, 0x1, !P0 ;  /* 0x00000001ff037807 */ /* 0x000fc80004000000 */
[----:B------:R-:W-:-:S04]  /*0720*/  LOP3.LUT R3, R3, 0x1, R8, 0xf8, !PT ;  /* 0x0000000103037812 */ /* 0x000fc800078ef808 */
[----:B------:R-:W-:-:S05]  /*0730*/  LOP3.LUT R3, R3, R6, RZ, 0xc0, !PT ;  /* 0x0000000603037212 */ /* 0x000fca00078ec0ff */
[----:B------:R-:W-:-:S05]  /*0740*/  IMAD.IADD R3, R8, 0x1, R3 ;  /* 0x0000000108037824 */ /* 0x000fca00078e0203 */
[----:B------:R-:W-:Y:S01]  /*0750*/  LOP3.LUT R0, R3, R0, RZ, 0xfc, !PT ;  /* 0x0000000003007212 */ /* 0x000fe200078efcff */
[----:B------:R-:W-:Y:S06]  /*0760*/  BRA `(.L_x_11) ;  /* 0x0000000000107947 */ /* 0x000fec0003800000 */
.L_x_10:
[----:B------:R-:W-:-:S04]  /*0770*/  LOP3.LUT R0, R0, 0x80000000, RZ, 0xc0, !PT ;  /* 0x8000000000007812 */ /* 0x000fc800078ec0ff */
[----:B------:R-:W-:Y:S01]  /*0780*/  LOP3.LUT R0, R0, 0x7f800000, RZ, 0xfc, !PT ;  /* 0x7f80000000007812 */ /* 0x000fe200078efcff */
[----:B------:R-:W-:Y:S06]  /*0790*/  BRA `(.L_x_11) ;  /* 0x0000000000047947 */ /* 0x000fec0003800000 */
.L_x_9:
[----:B------:R-:W-:-:S07]  /*07a0*/  IMAD R0, R6, 0x800000, R0 ;  /* 0x0080000006007824 */ /* 0x000fce00078e0200 */
.L_x_11:
[----:B------:R-:W-:Y:S05]  /*07b0*/  BSYNC.RECONVERGENT B2 ;  /* 0x0000000000027941 */ /* 0x000fea0003800200 */
.L_x_8:
[----:B------:R-:W-:Y:S05]  /*07c0*/  BRA `(.L_x_12) ;  /* 0x0000000000207947 */ /* 0x000fea0003800000 */
.L_x_7:
[----:B------:R-:W-:-:S04]  /*07d0*/  LOP3.LUT R0, R8, 0x80000000, R7, 0x48, !PT ;  /* 0x8000000008007812 */ /* 0x000fc800078e4807 */
[----:B------:R-:W-:Y:S01]  /*07e0*/  LOP3.LUT R0, R0, 0x7f800000, RZ, 0xfc, !PT ;  /* 0x7f80000000007812 */ /* 0x000fe200078efcff */
[----:B------:R-:W-:Y:S06]  /*07f0*/  BRA `(.L_x_12) ;  /* 0x0000000000147947 */ /* 0x000fec0003800000 */
.L_x_6:
[----:B------:R-:W-:Y:S01]  /*0800*/  LOP3.LUT R0, R8, 0x80000000, R7, 0x48, !PT ;  /* 0x8000000008007812 */ /* 0x000fe200078e4807 */
[----:B------:R-:W-:Y:S06]  /*0810*/  BRA `(.L_x_12) ;  /* 0x00000000000c7947 */ /* 0x000fec0003800000 */
.L_x_5:
[----:B------:R-:W0:Y:S01]  /*0820*/  MUFU.RSQ R0, -QNAN ;  /* 0xffc0000000007908 */ /* 0x000e220000001400 */
[----:B------:R-:W-:Y:S05]  /*0830*/  BRA `(.L_x_12) ;  /* 0x0000000000047947 */ /* 0x000fea0003800000 */
.L_x_4:
[----:B------:R-:W-:-:S07]  /*0840*/  FADD.FTZ R0, R0, R3 ;  /* 0x0000000300007221 */ /* 0x000fce0000010000 */
.L_x_12:
[----:B------:R-:W-:Y:S05]  /*0850*/  BSYNC.RECONVERGENT B1 ;  /* 0x0000000000017941 */ /* 0x000fea0003800200 */
.L_x_2:
[----:B------:R-:W-:-:S04]  /*0860*/  IMAD.MOV.U32 R5, RZ, RZ, 0x0 ;  /* 0x00000000ff057424 */ /* 0x000fc800078e00ff */
[----:B0-----:R-:W-:Y:S05]  /*0870*/  RET.REL.NODEC R4 `(_Z19element_wise_devideIfEvPT_S1_S1_i) ;  /* 0xfffffff404e07950 */ /* 0x001fea0003c3ffff */
.L_x_13:
[----:B------:R-:W-:-:S00]  /*0880*/  BRA `(.L_x_13) ;  /* 0xfffffffc00fc7947 */ /* 0x000fc0000383ffff */
[----:B------:R-:W-:-:S00]  /*0890*/  NOP ;  /* 0x0000000000007918 */ /* 0x000fc00000000000 */
        /* <DEDUP_REMOVED lines=14> */
.L_x_15:


//--------------------- .text._Z20element_wise_productIfEvPT_S1_S1_i --------------------------
	.section	.text._Z20element_wise_productIfEvPT_S1_S1_i,"ax",@progbits
	.align	128
        .global         _Z20element_wise_productIfEvPT_S1_S1_i
        .type           _Z20element_wise_productIfEvPT_S1_S1_i,@function
        .size           _Z20element_wise_productIfEvPT_S1_S1_i,(.L_x_17 - _Z20element_wise_productIfEvPT_S1_S1_i)
        .other          _Z20element_wise_productIfEvPT_S1_S1_i,@"STO_CUDA_ENTRY STV_DEFAULT"
_Z20element_wise_productIfEvPT_S1_S1_i:
.text._Z20element_wise_productIfEvPT_S1_S1_i:
        /* <DEDUP_REMOVED lines=10> */
[----:B------:R-:W2:Y:S08]  /*00a0*/  LDC.64 R4, c[0x0][0x388] ;  /* 0x0000e200ff047b82 */ /* 0x000eb00000000a00 */
[----:B------:R-:W3:Y:S01]  /*00b0*/  LDC.64 R6, c[0x0][0x390] ;  /* 0x0000e400ff067b82 */ /* 0x000ee20000000a00 */
[----:B0-----:R-:W-:-:S06]  /*00c0*/  IMAD.WIDE.U32 R2, R9, 0x4, R2 ;  /* 0x0000000409027825 */ /* 0x001fcc00078e0002 */
[----:B-1----:R-:W4:Y:S01]  /*00d0*/  LDG.E R2, desc[UR4][R2.64] ;  /* 0x0000000402027981 */ /* 0x002f22000c1e1900 */
[----:B--2---:R-:W-:-:S06]  /*00e0*/  IMAD.WIDE.U32 R4, R9, 0x4, R4 ;  /* 0x0000000409047825 */ /* 0x004fcc00078e0004 */
[----:B------:R-:W4:Y:S01]  /*00f0*/  LDG.E R5, desc[UR4][R4.64] ;  /* 0x0000000404057981 */ /* 0x000f22000c1e1900 */
[----:B---3--:R-:W-:-:S04]  /*0100*/  IMAD.WIDE.U32 R6, R9, 0x4, R6 ;  /* 0x0000000409067825 */ /* 0x008fc800078e0006 */
[----:B----4-:R-:W-:-:S05]  /*0110*/  FMUL R9, R2, R5 ;  /* 0x0000000502097220 */ /* 0x010fca0000400000 */
[----:B------:R-:W-:Y:S01]  /*0120*/  STG.E desc[UR4][R6.64], R9 ;  /* 0x0000000906007986 */ /* 0x000fe2000c101904 */
[----:B------:R-:W-:Y:S05]  /*0130*/  EXIT ;  /* 0x000000000000794d */ /* 0x000fea0003800000 */
.L_x_14:
        /* <DEDUP_REMOVED lines=12> */
.L_x_17:


//--------------------- .nv.shared.reserved.0     --------------------------
	.section	.nv.shared.reserved.0,"aw",@nobits
	.weak		__nv_reservedSMEM_offset_0_alias
	.size		__nv_reservedSMEM_offset_0_alias, 0, 64
	.other		__nv_reservedSMEM_offset_0_alias,@"STO_CUDA_RESERVED_SHARED STV_DEFAULT"
__nv_reservedSMEM_offset_0_alias:
	.zero		0
	.zero		64


//--------------------- .nv.constant0._Z19element_wise_devideIfEvPT_S1_S1_i --------------------------
	.section	.nv.constant0._Z19element_wise_devideIfEvPT_S1_S1_i,"a",@progbits
	.sectionflags	@""
	.align	4
.nv.constant0._Z19element_wise_devideIfEvPT_S1_S1_i:
	.zero		924


//--------------------- .nv.constant0._Z20element_wise_productIfEvPT_S1_S1_i --------------------------
	.section	.nv.constant0._Z20element_wise_productIfEvPT_S1_S1_i,"a",@progbits
	.sectionflags	@""
	.align	4
.nv.constant0._Z20element_wise_productIfEvPT_S1_S1_i:
	.zero		924


//--------------------- SYMBOLS --------------------------

	.type		.nv.reservedSmem.offset0,@object
	.size		.nv.reservedSmem.offset0,0x4
